//
// Generated by NVIDIA NVVM Compiler
//
// Compiler Build ID: CL-36424714
// Cuda compilation tools, release 13.0, V13.0.88
// Based on NVVM 20.0.0
//

.version 9.0
.target sm_100
.address_size 64

	// .globl	_Z14sumArraysOnGPUPfS_S_i

.visible .entry _Z14sumArraysOnGPUPfS_S_i(
	.param .u64 .ptr .align 1 _Z14sumArraysOnGPUPfS_S_i_param_0,
	.param .u64 .ptr .align 1 _Z14sumArraysOnGPUPfS_S_i_param_1,
	.param .u64 .ptr .align 1 _Z14sumArraysOnGPUPfS_S_i_param_2,
	.param .u32 _Z14sumArraysOnGPUPfS_S_i_param_3
)
{
	.reg .b32 	%r<5>;
	.reg .b32 	%f<4>;
	.reg .b64 	%rd<11>;

	ld.param.u64 	%rd1, [_Z14sumArraysOnGPUPfS_S_i_param_0];
	ld.param.u64 	%rd2, [_Z14sumArraysOnGPUPfS_S_i_param_1];
	ld.param.u64 	%rd3, [_Z14sumArraysOnGPUPfS_S_i_param_2];
	cvta.to.global.u64 	%rd4, %rd3;
	cvta.to.global.u64 	%rd5, %rd2;
	cvta.to.global.u64 	%rd6, %rd1;
	mov.u32 	%r1, %ctaid.x;
	mov.u32 	%r2, %ntid.x;
	mov.u32 	%r3, %tid.x;
	mad.lo.s32 	%r4, %r1, %r2, %r3;
	mul.wide.s32 	%rd7, %r4, 4;
	add.s64 	%rd8, %rd6, %rd7;
	ld.global.f32 	%f1, [%rd8];
	add.s64 	%rd9, %rd5, %rd7;
	ld.global.f32 	%f2, [%rd9];
	add.f32 	%f3, %f1, %f2;
	add.s64 	%rd10, %rd4, %rd7;
	st.global.f32 	[%rd10], %f3;
	ret;

}


// ===== COMPILED SASS (sm_100) =====

	.target	sm_100

	.elftype	@"ET_EXEC"


//--------------------- .note.nv.tkinfo           --------------------------
	.section	.note.nv.tkinfo,"",@"SHT_NOTE"
	.sectionflags	@"SHF_NOTE_NV_TKINFO"
	.tkinfo
        /*0018*/ 	.word	0x00000002
        /*0030*/ 	.string	""
        /*0030*/ 	.string	"ptxas"
        /*0030*/ 	.string	"Cuda compilation tools, release 13.0, V13.0.88"
        /*0030*/ 	.string	"Build cuda_13.0.r13.0/compiler.36424714_0"
        /*0030*/ 	.string	"-arch sm_100 -m 64 "



//--------------------- .note.nv.cuinfo           --------------------------
	.section	.note.nv.cuinfo,"",@"SHT_NOTE"
	.sectionflags	@"SHF_NOTE_NV_CUINFO"
        /*0018*/ 	.short	0x0002
        /*001a*/ 	.short	0x0064
        /*001c*/ 	.short	0x0082
	.zero		2


//--------------------- .nv.info                  --------------------------
	.section	.nv.info,"",@"SHT_CUDA_INFO"
	.align	4


	//----- nvinfo : EIATTR_REGCOUNT
	.align		4
        /*0000*/ 	.byte	0x04, 0x2f
        /*0002*/ 	.short	(.L_1 - .L_0)
	.align		4
.L_0:
        /*0004*/ 	.word	index@(_Z14sumArraysOnGPUPfS_S_i)
        /*0008*/ 	.word	0x0000000c


	//----- nvinfo : EIATTR_FRAME_SIZE
	.align		4
.L_1:
        /*000c*/ 	.byte	0x04, 0x11
        /*000e*/ 	.short	(.L_3 - .L_2)
	.align		4
.L_2:
        /*0010*/ 	.word	index@(_Z14sumArraysOnGPUPfS_S_i)
        /*0014*/ 	.word	0x00000000


	//----- nvinfo : EIATTR_MIN_STACK_SIZE
	.align		4
.L_3:
        /*0018*/ 	.byte	0x04, 0x12
        /*001a*/ 	.short	(.L_5 - .L_4)
	.align		4
.L_4:
        /*001c*/ 	.word	index@(_Z14sumArraysOnGPUPfS_S_i)
        /*0020*/ 	.word	0x00000000
.L_5:


//--------------------- .nv.compat                --------------------------
	.section	.nv.compat,"",@"SHT_CUDA_COMPAT_INFO"
	.align	4
        /*0000*/ 	.byte	0x02, 0x09, 0x00, 0x00, 0x02, 0x02, 0x01, 0x00, 0x02, 0x05, 0x05, 0x00, 0x03, 0x07, 0x01, 0x01
        /*0010*/ 	.byte	0x02, 0x03, 0x00, 0x00, 0x02, 0x06, 0x01, 0x00, 0x04, 0x0b, 0x08, 0x00, 0x09, 0x00, 0x00, 0x00
        /*0020*/ 	.byte	0x00, 0x00, 0x00, 0x00


//--------------------- .nv.info._Z14sumArraysOnGPUPfS_S_i --------------------------
	.section	.nv.info._Z14sumArraysOnGPUPfS_S_i,"",@"SHT_CUDA_INFO"
	.sectionflags	@""
	.align	4


	//----- nvinfo : EIATTR_CUDA_API_VERSION
	.align		4
        /*0000*/ 	.byte	0x04, 0x37
        /*0002*/ 	.short	(.L_7 - .L_6)
.L_6:
        /*0004*/ 	.word	0x00000082


	//----- nvinfo : EIATTR_KPARAM_INFO
	.align		4
.L_7:
        /*0008*/ 	.byte	0x04, 0x17
        /*000a*/ 	.short	(.L_9 - .L_8)
.L_8:
        /*000c*/ 	.word	0x00000000
        /*0010*/ 	.short	0x0003
        /*0012*/ 	.short	0x0018
        /*0014*/ 	.byte	0x00, 0xf0, 0x11, 0x00


	//----- nvinfo : EIATTR_KPARAM_INFO
	.align		4
.L_9:
        /*0018*/ 	.byte	0x04, 0x17
        /*001a*/ 	.short	(.L_11 - .L_10)
.L_10:
        /*001c*/ 	.word	0x00000000
        /*0020*/ 	.short	0x0002
        /*0022*/ 	.short	0x0010
        /*0024*/ 	.byte	0x00, 0xf5, 0x21, 0x00


	//----- nvinfo : EIATTR_KPARAM_INFO
	.align		4
.L_11:
        /*0028*/ 	.byte	0x04, 0x17
        /*002a*/ 	.short	(.L_13 - .L_12)
.L_12:
        /*002c*/ 	.word	0x00000000
        /*0030*/ 	.short	0x0001
        /*0032*/ 	.short	0x0008
        /*0034*/ 	.byte	0x00, 0xf5, 0x21, 0x00


	//----- nvinfo : EIATTR_KPARAM_INFO
	.align		4
.L_13:
        /*0038*/ 	.byte	0x04, 0x17
        /*003a*/ 	.short	(.L_15 - .L_14)
.L_14:
        /*003c*/ 	.word	0x00000000
        /*0040*/ 	.short	0x0000
        /*0042*/ 	.short	0x0000
        /*0044*/ 	.byte	0x00, 0xf5, 0x21, 0x00


	//----- nvinfo : EIATTR_SPARSE_MMA_MASK
	.align		4
.L_15:
        /*0048*/ 	.byte	0x03, 0x50
        /*004a*/ 	.short	0x0000


	//----- nvinfo : EIATTR_MAXREG_COUNT
	.align		4
        /*004c*/ 	.byte	0x03, 0x1b
        /*004e*/ 	.short	0x00ff


	//----- nvinfo : EIATTR_MERCURY_ISA_VERSION
	.align		4
        /*0050*/ 	.byte	0x03, 0x5f
        /*0052*/ 	.short	0x0101


	//----- nvinfo : EIATTR_VRC_CTA_INIT_COUNT
	.align		4
        /*0054*/ 	.byte	0x02, 0x4a
	.zero		1
	.zero		1


	//----- nvinfo : EIATTR_EXIT_INSTR_OFFSETS
	.align		4
        /*0058*/ 	.byte	0x04, 0x1c
        /*005a*/ 	.short	(.L_17 - .L_16)


	//   ....[0]....
.L_16:
        /*005c*/ 	.word	0x00000100


	//----- nvinfo : EIATTR_CBANK_PARAM_SIZE
	.align		4
.L_17:
        /*0060*/ 	.byte	0x03, 0x19
        /*0062*/ 	.short	0x001c


	//----- nvinfo : EIATTR_PARAM_CBANK
	.align		4
        /*0064*/ 	.byte	0x04, 0x0a
        /*0066*/ 	.short	(.L_19 - .L_18)
	.align		4
.L_18:
        /*0068*/ 	.word	index@(.nv.constant0._Z14sumArraysOnGPUPfS_S_i)
        /*006c*/ 	.short	0x0380
        /*006e*/ 	.short	0x001c


	//----- nvinfo : EIATTR_SW_WAR
	.align		4
.L_19:
        /*0070*/ 	.byte	0x04, 0x36
        /*0072*/ 	.short	(.L_21 - .L_20)
.L_20:
        /*0074*/ 	.word	0x00000008
.L_21:


//--------------------- .nv.callgraph             --------------------------
	.section	.nv.callgraph,"",@"SHT_CUDA_CALLGRAPH"
	.align	4
	.sectionentsize	8
	.align		4
        /*0000*/ 	.word	0x00000000
	.align		4
        /*0004*/ 	.word	0xffffffff
	.align		4
        /*0008*/ 	.word	0x00000000
	.align		4
        /*000c*/ 	.word	0xfffffffe
	.align		4
        /*0010*/ 	.word	0x00000000
	.align		4
        /*0014*/ 	.word	0xfffffffd
	.align		4
        /*0018*/ 	.word	0x00000000
	.align		4
        /*001c*/ 	.word	0xfffffffc


//--------------------- .text._Z14sumArraysOnGPUPfS_S_i --------------------------
	.section	.text._Z14sumArraysOnGPUPfS_S_i,"ax",@progbits
	.align	128
        .global         _Z14sumArraysOnGPUPfS_S_i
        .type           _Z14sumArraysOnGPUPfS_S_i,@function
        .size           _Z14sumArraysOnGPUPfS_S_i,(.L_x_1 - _Z14sumArraysOnGPUPfS_S_i)
        .other          _Z14sumArraysOnGPUPfS_S_i,@"STO_CUDA_ENTRY STV_DEFAULT"
_Z14sumArraysOnGPUPfS_S_i:
.text._Z14sumArraysOnGPUPfS_S_i:
[----:B------:R-:W-:Y:S01]  /*0000*/  LDC R1, c[0x0][0x37c] ;  /* 0x0000df00ff017b82 */ /* 0x000fe20000000800 */
[----:B------:R-:W0:Y:S07]  /*0010*/  S2R R0, SR_TID.X ;  /* 0x0000000000007919 */ /* 0x000e2e0000002100 */
[----:B------:R-:W0:Y:S01]  /*0020*/  S2UR UR6, SR_CTAID.X ;  /* 0x00000000000679c3 */ /* 0x000e220000002500 */
[----:B------:R-:W1:Y:S07]  /*0030*/  LDCU.64 UR4, c[0x0][0x358] ;  /* 0x00006b00ff0477ac */ /* 0x000e6e0008000a00 */
[----:B------:R-:W0:Y:S08]  /*0040*/  LDC R9, c[0x0][0x360] ;  /* 0x0000d800ff097b82 */ /* 0x000e300000000800 */
[----:B------:R-:W2:Y:S08]  /*0050*/  LDC.64 R2, c[0x0][0x380] ;  /* 0x0000e000ff027b82 */ /* 0x000eb00000000a00 */
[----:B------:R-:W3:Y:S01]  /*0060*/  LDC.64 R4, c[0x0][0x388] ;  /* 0x0000e200ff047b82 */ /* 0x000ee20000000a00 */
[----:B0-----:R-:W-:-:S07]  /*0070*/  IMAD R9, R9, UR6, R0 ;  /* 0x0000000609097c24 */ /* 0x001fce000f8e0200 */
[----:B------:R-:W0:Y:S01]  /*0080*/  LDC.64 R6, c[0x0][0x390] ;  /* 0x0000e400ff067b82 */ /* 0x000e220000000a00 */
[----:B--2---:R-:W-:-:S06]  /*0090*/  IMAD.WIDE R2, R9, 0x4, R2 ;  /* 0x0000000409027825 */ /* 0x004fcc00078e0202 */
[----:B-1----:R-:W2:Y:S01]  /*00a0*/  LDG.E R2, desc[UR4][R2.64] ;  /* 0x0000000402027981 */ /* 0x002ea2000c1e1900 */
[----:B---3--:R-:W-:-:S06]  /*00b0*/  IMAD.WIDE R4, R9, 0x4, R4 ;  /* 0x0000000409047825 */ /* 0x008fcc00078e0204 */
[----:B------:R-:W2:Y:S01]  /*00c0*/  LDG.E R5, desc[UR4][R4.64] ;  /* 0x0000000404057981 */ /* 0x000ea2000c1e1900 */
[----:B0-----:R-:W-:-:S04]  /*00d0*/  IMAD.WIDE R6, R9, 0x4, R6 ;  /* 0x0000000409067825 */ /* 0x001fc800078e0206 */
[----:B--2---:R-:W-:-:S05]  /*00e0*/  FADD R9, R2, R5 ;  /* 0x0000000502097221 */ /* 0x004fca0000000000 */
[----:B------:R-:W-:Y:S01]  /*00f0*/  STG.E desc[UR4][R6.64], R9 ;  /* 0x0000000906007986 */ /* 0x000fe2000c101904 */
[----:B------:R-:W-:Y:S05]  /*0100*/  EXIT ;  /* 0x000000000000794d */ /* 0x000fea0003800000 */
.L_x_0:
[----:B------:R-:W-:-:S00]  /*0110*/  BRA `(.L_x_0) ;  /* 0xfffffffc00fc7947 */ /* 0x000fc0000383ffff */
[----:B------:R-:W-:-:S00]  /*0120*/  NOP ;  /* 0x0000000000007918 */ /* 0x000fc00000000000 */
        /* <DEDUP_REMOVED lines=13> */
.L_x_1:


//--------------------- .nv.shared.reserved.0     --------------------------
	.section	.nv.shared.reserved.0,"aw",@nobits
	.weak		__nv_reservedSMEM_offset_0_alias
	.size		__nv_reservedSMEM_offset_0_alias, 0, 64
	.other		__nv_reservedSMEM_offset_0_alias,@"STO_CUDA_RESERVED_SHARED STV_DEFAULT"
__nv_reservedSMEM_offset_0_alias:
	.zero		0
	.zero		64


//--------------------- .nv.constant0._Z14sumArraysOnGPUPfS_S_i --------------------------
	.section	.nv.constant0._Z14sumArraysOnGPUPfS_S_i,"a",@progbits
	.sectionflags	@""
	.align	4
.nv.constant0._Z14sumArraysOnGPUPfS_S_i:
	.zero		924


//--------------------- SYMBOLS --------------------------

	.type		.nv.reservedSmem.offset0,@object
	.size		.nv.reservedSmem.offset0,0x4
